//
// Generated by NVIDIA NVVM Compiler
//
// Compiler Build ID: CL-36424714
// Cuda compilation tools, release 13.0, V13.0.88
// Based on NVVM 20.0.0
//

.version 9.0
.target sm_100
.address_size 64

	// .globl	_Z8tokenizePiS_iii
.extern .shared .align 16 .b8 sdata[];

.visible .entry _Z8tokenizePiS_iii(
	.param .u64 .ptr .align 1 _Z8tokenizePiS_iii_param_0,
	.param .u64 .ptr .align 1 _Z8tokenizePiS_iii_param_1,
	.param .u32 _Z8tokenizePiS_iii_param_2,
	.param .u32 _Z8tokenizePiS_iii_param_3,
	.param .u32 _Z8tokenizePiS_iii_param_4
)
{
	.reg .pred 	%p<15>;
	.reg .b32 	%r<23>;
	.reg .b64 	%rd<11>;

	ld.param.u64 	%rd4, [_Z8tokenizePiS_iii_param_0];
	ld.param.u64 	%rd3, [_Z8tokenizePiS_iii_param_1];
	ld.param.u32 	%r10, [_Z8tokenizePiS_iii_param_2];
	ld.param.u32 	%r11, [_Z8tokenizePiS_iii_param_3];
	ld.param.u32 	%r12, [_Z8tokenizePiS_iii_param_4];
	cvta.to.global.u64 	%rd1, %rd4;
	mov.u32 	%r13, %ctaid.x;
	mov.u32 	%r14, %ntid.x;
	mov.u32 	%r15, %tid.x;
	mad.lo.s32 	%r16, %r13, %r14, %r15;
	mul.lo.s32 	%r22, %r10, %r16;
	setp.ge.s32 	%p1, %r22, %r12;
	@%p1 bra 	$L__BB0_5;
	add.s32 	%r17, %r22, %r10;
	min.s32 	%r2, %r17, %r12;
	setp.lt.s32 	%p2, %r10, 1;
	@%p2 bra 	$L__BB0_5;
	cvta.to.global.u64 	%rd2, %rd3;
$L__BB0_3:
	mul.wide.s32 	%rd5, %r22, 4;
	add.s64 	%rd6, %rd1, %rd5;
	ld.global.u32 	%r5, [%rd6];
	setp.eq.s32 	%p3, %r5, -1;
	@%p3 bra 	$L__BB0_4;
	bra.uni 	$L__BB0_6;
$L__BB0_4:
	add.s32 	%r22, %r22, 1;
	setp.lt.s32 	%p14, %r22, %r2;
	@%p14 bra 	$L__BB0_3;
$L__BB0_5:
	ret;
$L__BB0_6:
	add.s32 	%r8, %r22, 1;
	setp.ge.s32 	%p4, %r8, %r2;
	@%p4 bra 	$L__BB0_5;
	mul.wide.s32 	%rd7, %r22, 4;
	add.s64 	%rd8, %rd1, %rd7;
	ld.global.u32 	%r9, [%rd8+4];
	setp.eq.s32 	%p5, %r9, -1;
	mov.u32 	%r22, %r8;
	@%p5 bra 	$L__BB0_6;
	setp.gt.s32 	%p6, %r5, -1;
	setp.lt.s32 	%p7, %r5, %r11;
	and.pred  	%p8, %p6, %p7;
	setp.gt.s32 	%p9, %r9, -1;
	setp.lt.s32 	%p10, %r9, %r11;
	and.pred  	%p11, %p9, %p10;
	and.pred  	%p12, %p8, %p11;
	not.pred 	%p13, %p12;
	mov.u32 	%r22, %r8;
	@%p13 bra 	$L__BB0_3;
	mad.lo.s32 	%r18, %r5, %r11, %r9;
	mul.wide.s32 	%rd9, %r18, 4;
	add.s64 	%rd10, %rd2, %rd9;
	atom.global.add.u32 	%r19, [%rd10], 1;
	bra.uni 	$L__BB0_3;

}
	// .globl	_Z14maxReduceBlockPiiS_i
.visible .entry _Z14maxReduceBlockPiiS_i(
	.param .u64 .ptr .align 1 _Z14maxReduceBlockPiiS_i_param_0,
	.param .u32 _Z14maxReduceBlockPiiS_i_param_1,
	.param .u64 .ptr .align 1 _Z14maxReduceBlockPiiS_i_param_2,
	.param .u32 _Z14maxReduceBlockPiiS_i_param_3
)
{
	.reg .pred 	%p<9>;
	.reg .b32 	%r<50>;
	.reg .b64 	%rd<13>;

	ld.param.u64 	%rd2, [_Z14maxReduceBlockPiiS_i_param_0];
	ld.param.u32 	%r21, [_Z14maxReduceBlockPiiS_i_param_1];
	ld.param.u64 	%rd3, [_Z14maxReduceBlockPiiS_i_param_2];
	ld.param.u32 	%r22, [_Z14maxReduceBlockPiiS_i_param_3];
	mov.u32 	%r1, %tid.x;
	mov.u32 	%r2, %ctaid.x;
	mov.u32 	%r49, %ntid.x;
	mad.lo.s32 	%r46, %r2, %r49, %r1;
	setp.ge.u32 	%p1, %r46, %r21;
	mov.b32 	%r47, -1;
	mov.u32 	%r48, %r47;
	@%p1 bra 	$L__BB1_3;
	mov.u32 	%r25, %nctaid.x;
	mul.lo.s32 	%r5, %r49, %r25;
	cvta.to.global.u64 	%rd1, %rd2;
	mov.b32 	%r48, -1;
	mov.u32 	%r47, %r48;
$L__BB1_2:
	mul.wide.u32 	%rd4, %r46, 4;
	add.s64 	%rd5, %rd1, %rd4;
	ld.global.u32 	%r26, [%rd5];
	setp.gt.s32 	%p2, %r26, %r47;
	max.s32 	%r47, %r26, %r47;
	selp.b32 	%r48, %r46, %r48, %p2;
	add.s32 	%r46, %r46, %r5;
	setp.lt.u32 	%p3, %r46, %r21;
	@%p3 bra 	$L__BB1_2;
$L__BB1_3:
	shl.b32 	%r27, %r1, 2;
	mov.u32 	%r28, sdata;
	add.s32 	%r14, %r28, %r27;
	st.shared.u32 	[%r14], %r47;
	shl.b32 	%r15, %r49, 2;
	add.s32 	%r16, %r14, %r15;
	st.shared.u32 	[%r16], %r48;
	bar.sync 	0;
	setp.lt.u32 	%p4, %r49, 2;
	@%p4 bra 	$L__BB1_8;
$L__BB1_4:
	mov.u32 	%r17, %r49;
	shr.u32 	%r49, %r17, 1;
	setp.ge.u32 	%p5, %r1, %r49;
	@%p5 bra 	$L__BB1_7;
	ld.shared.u32 	%r29, [%r14];
	shl.b32 	%r30, %r49, 2;
	add.s32 	%r19, %r14, %r30;
	ld.shared.u32 	%r20, [%r19];
	setp.ge.s32 	%p6, %r29, %r20;
	@%p6 bra 	$L__BB1_7;
	st.shared.u32 	[%r14], %r20;
	add.s32 	%r31, %r19, %r15;
	ld.shared.u32 	%r32, [%r31];
	st.shared.u32 	[%r16], %r32;
$L__BB1_7:
	bar.sync 	0;
	setp.gt.u32 	%p7, %r17, 3;
	@%p7 bra 	$L__BB1_4;
$L__BB1_8:
	setp.ne.s32 	%p8, %r1, 0;
	@%p8 bra 	$L__BB1_10;
	cvta.to.global.u64 	%rd6, %rd3;
	add.s32 	%r35, %r28, %r15;
	ld.shared.u32 	%r36, [%r35];
	ld.shared.u32 	%r37, [sdata];
	mul.lo.s32 	%r38, %r2, 3;
	mul.wide.u32 	%rd7, %r38, 4;
	add.s64 	%rd8, %rd6, %rd7;
	st.global.u32 	[%rd8], %r37;
	div.s32 	%r39, %r36, %r22;
	add.s32 	%r40, %r38, 1;
	mul.wide.u32 	%rd9, %r40, 4;
	add.s64 	%rd10, %rd6, %rd9;
	st.global.u32 	[%rd10], %r39;
	mul.lo.s32 	%r41, %r39, %r22;
	sub.s32 	%r42, %r36, %r41;
	add.s32 	%r43, %r38, 2;
	mul.wide.u32 	%rd11, %r43, 4;
	add.s64 	%rd12, %rd6, %rd11;
	st.global.u32 	[%rd12], %r42;
$L__BB1_10:
	ret;

}
	// .globl	_Z11change_pairPiiiiii
.visible .entry _Z11change_pairPiiiiii(
	.param .u64 .ptr .align 1 _Z11change_pairPiiiiii_param_0,
	.param .u32 _Z11change_pairPiiiiii_param_1,
	.param .u32 _Z11change_pairPiiiiii_param_2,
	.param .u32 _Z11change_pairPiiiiii_param_3,
	.param .u32 _Z11change_pairPiiiiii_param_4,
	.param .u32 _Z11change_pairPiiiiii_param_5
)
{
	.reg .pred 	%p<11>;
	.reg .b32 	%r<25>;
	.reg .b64 	%rd<7>;

	ld.param.u64 	%rd4, [_Z11change_pairPiiiiii_param_0];
	ld.param.u32 	%r11, [_Z11change_pairPiiiiii_param_1];
	ld.param.u32 	%r12, [_Z11change_pairPiiiiii_param_2];
	ld.param.u32 	%r13, [_Z11change_pairPiiiiii_param_3];
	ld.param.u32 	%r14, [_Z11change_pairPiiiiii_param_4];
	ld.param.u32 	%r15, [_Z11change_pairPiiiiii_param_5];
	cvta.to.global.u64 	%rd1, %rd4;
	mov.u32 	%r16, %ctaid.x;
	mov.u32 	%r17, %ntid.x;
	mov.u32 	%r18, %tid.x;
	mad.lo.s32 	%r19, %r16, %r17, %r18;
	mul.lo.s32 	%r23, %r11, %r19;
	setp.ge.s32 	%p1, %r23, %r15;
	@%p1 bra 	$L__BB2_9;
	add.s32 	%r20, %r23, %r11;
	min.s32 	%r2, %r20, %r15;
	setp.lt.s32 	%p2, %r11, 1;
	@%p2 bra 	$L__BB2_9;
$L__BB2_2:
	mul.wide.s32 	%rd5, %r23, 4;
	add.s64 	%rd2, %rd1, %rd5;
	ld.global.u32 	%r5, [%rd2];
	setp.eq.s32 	%p3, %r5, -1;
	mov.u32 	%r24, %r23;
	@%p3 bra 	$L__BB2_3;
	bra.uni 	$L__BB2_4;
$L__BB2_3:
	add.s32 	%r23, %r23, 1;
	setp.lt.s32 	%p10, %r23, %r2;
	@%p10 bra 	$L__BB2_2;
	bra.uni 	$L__BB2_9;
$L__BB2_4:
	add.s32 	%r8, %r24, 1;
	setp.ge.s32 	%p4, %r8, %r2;
	@%p4 bra 	$L__BB2_9;
	mul.wide.s32 	%rd6, %r24, 4;
	add.s64 	%rd3, %rd1, %rd6;
	ld.global.u32 	%r9, [%rd3+4];
	setp.eq.s32 	%p5, %r9, -1;
	mov.u32 	%r24, %r8;
	@%p5 bra 	$L__BB2_4;
	setp.ne.s32 	%p6, %r5, %r12;
	setp.ne.s32 	%p7, %r9, %r13;
	or.pred  	%p8, %p6, %p7;
	@%p8 bra 	$L__BB2_8;
	st.global.u32 	[%rd2], %r14;
	mov.b32 	%r21, -1;
	st.global.u32 	[%rd3+4], %r21;
$L__BB2_8:
	add.s32 	%r23, %r23, 1;
	setp.lt.s32 	%p9, %r23, %r2;
	@%p9 bra 	$L__BB2_2;
$L__BB2_9:
	ret;

}


// ===== COMPILED SASS (sm_100) =====

	.target	sm_100

	.elftype	@"ET_EXEC"


//--------------------- .note.nv.tkinfo           --------------------------
	.section	.note.nv.tkinfo,"",@"SHT_NOTE"
	.sectionflags	@"SHF_NOTE_NV_TKINFO"
	.tkinfo
        /*0018*/ 	.word	0x00000002
        /*0030*/ 	.string	""
        /*0030*/ 	.string	"ptxas"
        /*0030*/ 	.string	"Cuda compilation tools, release 13.0, V13.0.88"
        /*0030*/ 	.string	"Build cuda_13.0.r13.0/compiler.36424714_0"
        /*0030*/ 	.string	"-arch sm_100 -m 64 "



//--------------------- .note.nv.cuinfo           --------------------------
	.section	.note.nv.cuinfo,"",@"SHT_NOTE"
	.sectionflags	@"SHF_NOTE_NV_CUINFO"
        /*0018*/ 	.short	0x0002
        /*001a*/ 	.short	0x0064
        /*001c*/ 	.short	0x0082
	.zero		2


//--------------------- .nv.info                  --------------------------
	.section	.nv.info,"",@"SHT_CUDA_INFO"
	.align	4


	//----- nvinfo : EIATTR_REGCOUNT
	.align		4
        /*0000*/ 	.byte	0x04, 0x2f
        /*0002*/ 	.short	(.L_1 - .L_0)
	.align		4
.L_0:
        /*0004*/ 	.word	index@(_Z8tokenizePiS_iii)
        /*0008*/ 	.word	0x0000000d


	//----- nvinfo : EIATTR_FRAME_SIZE
	.align		4
.L_1:
        /*000c*/ 	.byte	0x04, 0x11
        /*000e*/ 	.short	(.L_3 - .L_2)
	.align		4
.L_2:
        /*0010*/ 	.word	index@(_Z8tokenizePiS_iii)
        /*0014*/ 	.word	0x00000000


	//----- nvinfo : EIATTR_REGCOUNT
	.align		4
.L_3:
        /*0018*/ 	.byte	0x04, 0x2f
        /*001a*/ 	.short	(.L_5 - .L_4)
	.align		4
.L_4:
        /*001c*/ 	.word	index@(_Z14maxReduceBlockPiiS_i)
        /*0020*/ 	.word	0x00000014


	//----- nvinfo : EIATTR_FRAME_SIZE
	.align		4
.L_5:
        /*0024*/ 	.byte	0x04, 0x11
        /*0026*/ 	.short	(.L_7 - .L_6)
	.align		4
.L_6:
        /*0028*/ 	.word	index@(_Z14maxReduceBlockPiiS_i)
        /*002c*/ 	.word	0x00000000


	//----- nvinfo : EIATTR_REGCOUNT
	.align		4
.L_7:
        /*0030*/ 	.byte	0x04, 0x2f
        /*0032*/ 	.short	(.L_9 - .L_8)
	.align		4
.L_8:
        /*0034*/ 	.word	index@(_Z11change_pairPiiiiii)
        /*0038*/ 	.word	0x0000000f


	//----- nvinfo : EIATTR_FRAME_SIZE
	.align		4
.L_9:
        /*003c*/ 	.byte	0x04, 0x11
        /*003e*/ 	.short	(.L_11 - .L_10)
	.align		4
.L_10:
        /*0040*/ 	.word	index@(_Z11change_pairPiiiiii)
        /*0044*/ 	.word	0x00000000


	//----- nvinfo : EIATTR_MIN_STACK_SIZE
	.align		4
.L_11:
        /*0048*/ 	.byte	0x04, 0x12
        /*004a*/ 	.short	(.L_13 - .L_12)
	.align		4
.L_12:
        /*004c*/ 	.word	index@(_Z11change_pairPiiiiii)
        /*0050*/ 	.word	0x00000000


	//----- nvinfo : EIATTR_MIN_STACK_SIZE
	.align		4
.L_13:
        /*0054*/ 	.byte	0x04, 0x12
        /*0056*/ 	.short	(.L_15 - .L_14)
	.align		4
.L_14:
        /*0058*/ 	.word	index@(_Z14maxReduceBlockPiiS_i)
        /*005c*/ 	.word	0x00000000


	//----- nvinfo : EIATTR_MIN_STACK_SIZE
	.align		4
.L_15:
        /*0060*/ 	.byte	0x04, 0x12
        /*0062*/ 	.short	(.L_17 - .L_16)
	.align		4
.L_16:
        /*0064*/ 	.word	index@(_Z8tokenizePiS_iii)
        /*0068*/ 	.word	0x00000000
.L_17:


//--------------------- .nv.compat                --------------------------
	.section	.nv.compat,"",@"SHT_CUDA_COMPAT_INFO"
	.align	4
        /*0000*/ 	.byte	0x02, 0x09, 0x00, 0x00, 0x02, 0x02, 0x01, 0x00, 0x02, 0x05, 0x05, 0x00, 0x03, 0x07, 0x01, 0x01
        /*0010*/ 	.byte	0x02, 0x03, 0x00, 0x00, 0x02, 0x06, 0x01, 0x00, 0x04, 0x0b, 0x08, 0x00, 0x09, 0x00, 0x00, 0x00
        /*0020*/ 	.byte	0x00, 0x00, 0x00, 0x00


//--------------------- .nv.info._Z11change_pairPiiiiii --------------------------
	.section	.nv.info._Z11change_pairPiiiiii,"",@"SHT_CUDA_INFO"
	.sectionflags	@""
	.align	4


	//----- nvinfo : EIATTR_CUDA_API_VERSION
	.align		4
        /*0000*/ 	.byte	0x04, 0x37
        /*0002*/ 	.short	(.L_19 - .L_18)
.L_18:
        /*0004*/ 	.word	0x00000082


	//----- nvinfo : EIATTR_KPARAM_INFO
	.align		4
.L_19:
        /*0008*/ 	.byte	0x04, 0x17
        /*000a*/ 	.short	(.L_21 - .L_20)
.L_20:
        /*000c*/ 	.word	0x00000000
        /*0010*/ 	.short	0x0005
        /*0012*/ 	.short	0x0018
        /*0014*/ 	.byte	0x00, 0xf0, 0x11, 0x00


	//----- nvinfo : EIATTR_KPARAM_INFO
	.align		4
.L_21:
        /*0018*/ 	.byte	0x04, 0x17
        /*001a*/ 	.short	(.L_23 - .L_22)
.L_22:
        /*001c*/ 	.word	0x00000000
        /*0020*/ 	.short	0x0004
        /*0022*/ 	.short	0x0014
        /*0024*/ 	.byte	0x00, 0xf0, 0x11, 0x00


	//----- nvinfo : EIATTR_KPARAM_INFO
	.align		4
.L_23:
        /*0028*/ 	.byte	0x04, 0x17
        /*002a*/ 	.short	(.L_25 - .L_24)
.L_24:
        /*002c*/ 	.word	0x00000000
        /*0030*/ 	.short	0x0003
        /*0032*/ 	.short	0x0010
        /*0034*/ 	.byte	0x00, 0xf0, 0x11, 0x00


	//----- nvinfo : EIATTR_KPARAM_INFO
	.align		4
.L_25:
        /*0038*/ 	.byte	0x04, 0x17
        /*003a*/ 	.short	(.L_27 - .L_26)
.L_26:
        /*003c*/ 	.word	0x00000000
        /*0040*/ 	.short	0x0002
        /*0042*/ 	.short	0x000c
        /*0044*/ 	.byte	0x00, 0xf0, 0x11, 0x00


	//----- nvinfo : EIATTR_KPARAM_INFO
	.align		4
.L_27:
        /*0048*/ 	.byte	0x04, 0x17
        /*004a*/ 	.short	(.L_29 - .L_28)
.L_28:
        /*004c*/ 	.word	0x00000000
        /*0050*/ 	.short	0x0001
        /*0052*/ 	.short	0x0008
        /*0054*/ 	.byte	0x00, 0xf0, 0x11, 0x00


	//----- nvinfo : EIATTR_KPARAM_INFO
	.align		4
.L_29:
        /*0058*/ 	.byte	0x04, 0x17
        /*005a*/ 	.short	(.L_31 - .L_30)
.L_30:
        /*005c*/ 	.word	0x00000000
        /*0060*/ 	.short	0x0000
        /*0062*/ 	.short	0x0000
        /*0064*/ 	.byte	0x00, 0xf5, 0x21, 0x00


	//----- nvinfo : EIATTR_SPARSE_MMA_MASK
	.align		4
.L_31:
        /*0068*/ 	.byte	0x03, 0x50
        /*006a*/ 	.short	0x0000


	//----- nvinfo : EIATTR_MAXREG_COUNT
	.align		4
        /*006c*/ 	.byte	0x03, 0x1b
        /*006e*/ 	.short	0x00ff


	//----- nvinfo : EIATTR_MERCURY_ISA_VERSION
	.align		4
        /*0070*/ 	.byte	0x03, 0x5f
        /*0072*/ 	.short	0x0101


	//----- nvinfo : EIATTR_VRC_CTA_INIT_COUNT
	.align		4
        /*0074*/ 	.byte	0x02, 0x4a
	.zero		1
	.zero		1


	//----- nvinfo : EIATTR_EXIT_INSTR_OFFSETS
	.align		4
        /*0078*/ 	.byte	0x04, 0x1c
        /*007a*/ 	.short	(.L_33 - .L_32)


	//   ....[0]....
.L_32:
        /*007c*/ 	.word	0x00000090


	//   ....[1]....
        /*0080*/ 	.word	0x000000c0


	//   ....[2]....
        /*0084*/ 	.word	0x000001a0


	//   ....[3]....
        /*0088*/ 	.word	0x000002c0


	//   ....[4]....
        /*008c*/ 	.word	0x00000340


	//----- nvinfo : EIATTR_CRS_STACK_SIZE
	.align		4
.L_33:
        /*0090*/ 	.byte	0x04, 0x1e
        /*0092*/ 	.short	(.L_35 - .L_34)
.L_34:
        /*0094*/ 	.word	0x00000000


	//----- nvinfo : EIATTR_CBANK_PARAM_SIZE
	.align		4
.L_35:
        /*0098*/ 	.byte	0x03, 0x19
        /*009a*/ 	.short	0x001c


	//----- nvinfo : EIATTR_PARAM_CBANK
	.align		4
        /*009c*/ 	.byte	0x04, 0x0a
        /*009e*/ 	.short	(.L_37 - .L_36)
	.align		4
.L_36:
        /*00a0*/ 	.word	index@(.nv.constant0._Z11change_pairPiiiiii)
        /*00a4*/ 	.short	0x0380
        /*00a6*/ 	.short	0x001c


	//----- nvinfo : EIATTR_SW_WAR
	.align		4
.L_37:
        /*00a8*/ 	.byte	0x04, 0x36
        /*00aa*/ 	.short	(.L_39 - .L_38)
.L_38:
        /*00ac*/ 	.word	0x00000008
.L_39:


//--------------------- .nv.info._Z14maxReduceBlockPiiS_i --------------------------
	.section	.nv.info._Z14maxReduceBlockPiiS_i,"",@"SHT_CUDA_INFO"
	.sectionflags	@""
	.align	4


	//----- nvinfo : EIATTR_CUDA_API_VERSION
	.align		4
        /*0000*/ 	.byte	0x04, 0x37
        /*0002*/ 	.short	(.L_41 - .L_40)
.L_40:
        /*0004*/ 	.word	0x00000082


	//----- nvinfo : EIATTR_KPARAM_INFO
	.align		4
.L_41:
        /*0008*/ 	.byte	0x04, 0x17
        /*000a*/ 	.short	(.L_43 - .L_42)
.L_42:
        /*000c*/ 	.word	0x00000000
        /*0010*/ 	.short	0x0003
        /*0012*/ 	.short	0x0018
        /*0014*/ 	.byte	0x00, 0xf0, 0x11, 0x00


	//----- nvinfo : EIATTR_KPARAM_INFO
	.align		4
.L_43:
        /*0018*/ 	.byte	0x04, 0x17
        /*001a*/ 	.short	(.L_45 - .L_44)
.L_44:
        /*001c*/ 	.word	0x00000000
        /*0020*/ 	.short	0x0002
        /*0022*/ 	.short	0x0010
        /*0024*/ 	.byte	0x00, 0xf5, 0x21, 0x00


	//----- nvinfo : EIATTR_KPARAM_INFO
	.align		4
.L_45:
        /*0028*/ 	.byte	0x04, 0x17
        /*002a*/ 	.short	(.L_47 - .L_46)
.L_46:
        /*002c*/ 	.word	0x00000000
        /*0030*/ 	.short	0x0001
        /*0032*/ 	.short	0x0008
        /*0034*/ 	.byte	0x00, 0xf0, 0x11, 0x00


	//----- nvinfo : EIATTR_KPARAM_INFO
	.align		4
.L_47:
        /*0038*/ 	.byte	0x04, 0x17
        /*003a*/ 	.short	(.L_49 - .L_48)
.L_48:
        /*003c*/ 	.word	0x00000000
        /*0040*/ 	.short	0x0000
        /*0042*/ 	.short	0x0000
        /*0044*/ 	.byte	0x00, 0xf5, 0x21, 0x00


	//----- nvinfo : EIATTR_SPARSE_MMA_MASK
	.align		4
.L_49:
        /*0048*/ 	.byte	0x03, 0x50
        /*004a*/ 	.short	0x0000


	//----- nvinfo : EIATTR_MAXREG_COUNT
	.align		4
        /*004c*/ 	.byte	0x03, 0x1b
        /*004e*/ 	.short	0x00ff


	//----- nvinfo : EIATTR_NUM_BARRIERS
	.align		4
        /*0050*/ 	.byte	0x02, 0x4c
        /*0052*/ 	.byte	0x01
	.zero		1


	//----- nvinfo : EIATTR_MERCURY_ISA_VERSION
	.align		4
        /*0054*/ 	.byte	0x03, 0x5f
        /*0056*/ 	.short	0x0101


	//----- nvinfo : EIATTR_VRC_CTA_INIT_COUNT
	.align		4
        /*0058*/ 	.byte	0x02, 0x4a
	.zero		1
	.zero		1


	//----- nvinfo : EIATTR_EXIT_INSTR_OFFSETS
	.align		4
        /*005c*/ 	.byte	0x04, 0x1c
        /*005e*/ 	.short	(.L_51 - .L_50)


	//   ....[0]....
.L_50:
        /*0060*/ 	.word	0x000003a0


	//   ....[1]....
        /*0064*/ 	.word	0x00000660


	//----- nvinfo : EIATTR_CRS_STACK_SIZE
	.align		4
.L_51:
        /*0068*/ 	.byte	0x04, 0x1e
        /*006a*/ 	.short	(.L_53 - .L_52)
.L_52:
        /*006c*/ 	.word	0x00000000


	//----- nvinfo : EIATTR_CBANK_PARAM_SIZE
	.align		4
.L_53:
        /*0070*/ 	.byte	0x03, 0x19
        /*0072*/ 	.short	0x001c


	//----- nvinfo : EIATTR_PARAM_CBANK
	.align		4
        /*0074*/ 	.byte	0x04, 0x0a
        /*0076*/ 	.short	(.L_55 - .L_54)
	.align		4
.L_54:
        /*0078*/ 	.word	index@(.nv.constant0._Z14maxReduceBlockPiiS_i)
        /*007c*/ 	.short	0x0380
        /*007e*/ 	.short	0x001c


	//----- nvinfo : EIATTR_SW_WAR
	.align		4
.L_55:
        /*0080*/ 	.byte	0x04, 0x36
        /*0082*/ 	.short	(.L_57 - .L_56)
.L_56:
        /*0084*/ 	.word	0x00000008
.L_57:


//--------------------- .nv.info._Z8tokenizePiS_iii --------------------------
	.section	.nv.info._Z8tokenizePiS_iii,"",@"SHT_CUDA_INFO"
	.sectionflags	@""
	.align	4


	//----- nvinfo : EIATTR_CUDA_API_VERSION
	.align		4
        /*0000*/ 	.byte	0x04, 0x37
        /*0002*/ 	.short	(.L_59 - .L_58)
.L_58:
        /*0004*/ 	.word	0x00000082


	//----- nvinfo : EIATTR_KPARAM_INFO
	.align		4
.L_59:
        /*0008*/ 	.byte	0x04, 0x17
        /*000a*/ 	.short	(.L_61 - .L_60)
.L_60:
        /*000c*/ 	.word	0x00000000
        /*0010*/ 	.short	0x0004
        /*0012*/ 	.short	0x0018
        /*0014*/ 	.byte	0x00, 0xf0, 0x11, 0x00


	//----- nvinfo : EIATTR_KPARAM_INFO
	.align		4
.L_61:
        /*0018*/ 	.byte	0x04, 0x17
        /*001a*/ 	.short	(.L_63 - .L_62)
.L_62:
        /*001c*/ 	.word	0x00000000
        /*0020*/ 	.short	0x0003
        /*0022*/ 	.short	0x0014
        /*0024*/ 	.byte	0x00, 0xf0, 0x11, 0x00


	//----- nvinfo : EIATTR_KPARAM_INFO
	.align		4
.L_63:
        /*0028*/ 	.byte	0x04, 0x17
        /*002a*/ 	.short	(.L_65 - .L_64)
.L_64:
        /*002c*/ 	.word	0x00000000
        /*0030*/ 	.short	0x0002
        /*0032*/ 	.short	0x0010
        /*0034*/ 	.byte	0x00, 0xf0, 0x11, 0x00


	//----- nvinfo : EIATTR_KPARAM_INFO
	.align		4
.L_65:
        /*0038*/ 	.byte	0x04, 0x17
        /*003a*/ 	.short	(.L_67 - .L_66)
.L_66:
        /*003c*/ 	.word	0x00000000
        /*0040*/ 	.short	0x0001
        /*0042*/ 	.short	0x0008
        /*0044*/ 	.byte	0x00, 0xf5, 0x21, 0x00


	//----- nvinfo : EIATTR_KPARAM_INFO
	.align		4
.L_67:
        /*0048*/ 	.byte	0x04, 0x17
        /*004a*/ 	.short	(.L_69 - .L_68)
.L_68:
        /*004c*/ 	.word	0x00000000
        /*0050*/ 	.short	0x0000
        /*0052*/ 	.short	0x0000
        /*0054*/ 	.byte	0x00, 0xf5, 0x21, 0x00


	//----- nvinfo : EIATTR_SPARSE_MMA_MASK
	.align		4
.L_69:
        /*0058*/ 	.byte	0x03, 0x50
        /*005a*/ 	.short	0x0000


	//----- nvinfo : EIATTR_MAXREG_COUNT
	.align		4
        /*005c*/ 	.byte	0x03, 0x1b
        /*005e*/ 	.short	0x00ff


	//----- nvinfo : EIATTR_MERCURY_ISA_VERSION
	.align		4
        /*0060*/ 	.byte	0x03, 0x5f
        /*0062*/ 	.short	0x0101


	//----- nvinfo : EIATTR_VRC_CTA_INIT_COUNT
	.align		4
        /*0064*/ 	.byte	0x02, 0x4a
	.zero		1
	.zero		1


	//----- nvinfo : EIATTR_EXIT_INSTR_OFFSETS
	.align		4
        /*0068*/ 	.byte	0x04, 0x1c
        /*006a*/ 	.short	(.L_71 - .L_70)


	//   ....[0]....
.L_70:
        /*006c*/ 	.word	0x00000090


	//   ....[1]....
        /*0070*/ 	.word	0x000000c0


	//   ....[2]....
        /*0074*/ 	.word	0x000001a0


	//   ....[3]....
        /*0078*/ 	.word	0x00000380


	//----- nvinfo : EIATTR_CRS_STACK_SIZE
	.align		4
.L_71:
        /*007c*/ 	.byte	0x04, 0x1e
        /*007e*/ 	.short	(.L_73 - .L_72)
.L_72:
        /*0080*/ 	.word	0x00000000


	//----- nvinfo : EIATTR_CBANK_PARAM_SIZE
	.align		4
.L_73:
        /*0084*/ 	.byte	0x03, 0x19
        /*0086*/ 	.short	0x001c


	//----- nvinfo : EIATTR_PARAM_CBANK
	.align		4
        /*0088*/ 	.byte	0x04, 0x0a
        /*008a*/ 	.short	(.L_75 - .L_74)
	.align		4
.L_74:
        /*008c*/ 	.word	index@(.nv.constant0._Z8tokenizePiS_iii)
        /*0090*/ 	.short	0x0380
        /*0092*/ 	.short	0x001c


	//----- nvinfo : EIATTR_SW_WAR
	.align		4
.L_75:
        /*0094*/ 	.byte	0x04, 0x36
        /*0096*/ 	.short	(.L_77 - .L_76)
.L_76:
        /*0098*/ 	.word	0x00000008
.L_77:


//--------------------- .nv.callgraph             --------------------------
	.section	.nv.callgraph,"",@"SHT_CUDA_CALLGRAPH"
	.align	4
	.sectionentsize	8
	.align		4
        /*0000*/ 	.word	0x00000000
	.align		4
        /*0004*/ 	.word	0xffffffff
	.align		4
        /*0008*/ 	.word	0x00000000
	.align		4
        /*000c*/ 	.word	0xfffffffe
	.align		4
        /*0010*/ 	.word	0x00000000
	.align		4
        /*0014*/ 	.word	0xfffffffd
	.align		4
        /*0018*/ 	.word	0x00000000
	.align		4
        /*001c*/ 	.word	0xfffffffc


//--------------------- .text._Z11change_pairPiiiiii --------------------------
	.section	.text._Z11change_pairPiiiiii,"ax",@progbits
	.align	128
        .global         _Z11change_pairPiiiiii
        .type           _Z11change_pairPiiiiii,@function
        .size           _Z11change_pairPiiiiii,(.L_x_28 - _Z11change_pairPiiiiii)
        .other          _Z11change_pairPiiiiii,@"STO_CUDA_ENTRY STV_DEFAULT"
_Z11change_pairPiiiiii:
.text._Z11change_pairPiiiiii:
[----:B------:R-:W-:Y:S01]  /*0000*/  LDC R1, c[0x0][0x37c] ;  /* 0x0000df00ff017b82 */ /* 0x000fe20000000800 */
[----:B------:R-:W0:Y:S07]  /*0010*/  S2R R3, SR_TID.X ;  /* 0x0000000000037919 */ /* 0x000e2e0000002100 */
[----:B------:R-:W0:Y:S01]  /*0020*/  S2UR UR4, SR_CTAID.X ;  /* 0x00000000000479c3 */ /* 0x000e220000002500 */
[----:B------:R-:W1:Y:S07]  /*0030*/  LDCU UR5, c[0x0][0x398] ;  /* 0x00007300ff0577ac */ /* 0x000e6e0008000800 */
[----:B------:R-:W0:Y:S08]  /*0040*/  LDC R0, c[0x0][0x360] ;  /* 0x0000d800ff007b82 */ /* 0x000e300000000800 */
[----:B------:R-:W2:Y:S01]  /*0050*/  LDC R5, c[0x0][0x388] ;  /* 0x0000e200ff057b82 */ /* 0x000ea20000000800 */
[----:B0-----:R-:W-:-:S04]  /*0060*/  IMAD R0, R0, UR4, R3 ;  /* 0x0000000400007c24 */ /* 0x001fc8000f8e0203 */
[----:B--2---:R-:W-:-:S05]  /*0070*/  IMAD R0, R0, R5, RZ ;  /* 0x0000000500007224 */ /* 0x004fca00078e02ff */
[----:B-1----:R-:W-:-:S13]  /*0080*/  ISETP.GE.AND P0, PT, R0, UR5, PT ;  /* 0x0000000500007c0c */ /* 0x002fda000bf06270 */
[----:B------:R-:W-:Y:S05]  /*0090*/  @P0 EXIT ;  /* 0x000000000000094d */ /* 0x000fea0003800000 */
[----:B------:R-:W-:Y:S02]  /*00a0*/  ISETP.GE.AND P0, PT, R5, 0x1, PT ;  /* 0x000000010500780c */ /* 0x000fe40003f06270 */
[----:B------:R-:W-:-:S11]  /*00b0*/  VIADDMNMX R11, R0, R5, UR5, PT ;  /* 0x00000005000b7e46 */ /* 0x000fd6000b800105 */
[----:B------:R-:W-:Y:S05]  /*00c0*/  @!P0 EXIT ;  /* 0x000000000000894d */ /* 0x000fea0003800000 */
[----:B------:R-:W-:Y:S01]  /*00d0*/  BSSY.RECONVERGENT B0, `(.L_x_0) ;  /* 0x0000026000007945 */ /* 0x000fe20003800200 */
[----:B------:R-:W0:Y:S02]  /*00e0*/  LDCU.64 UR4, c[0x0][0x358] ;  /* 0x00006b00ff0477ac */ /* 0x000e240008000a00 */
.L_x_7:
[----:B------:R-:W1:Y:S02]  /*00f0*/  LDC.64 R2, c[0x0][0x380] ;  /* 0x0000e000ff027b82 */ /* 0x000e640000000a00 */
[----:B-1----:R-:W-:-:S05]  /*0100*/  IMAD.WIDE R2, R0, 0x4, R2 ;  /* 0x0000000400027825 */ /* 0x002fca00078e0202 */
[----:B0-----:R-:W2:Y:S01]  /*0110*/  LDG.E R10, desc[UR4][R2.64] ;  /* 0x00000004020a7981 */ /* 0x001ea2000c1e1900 */
[----:B------:R-:W-:Y:S01]  /*0120*/  BSSY.RELIABLE B1, `(.L_x_1) ;  /* 0x000001f000017945 */ /* 0x000fe20003800100 */
[----:B--2---:R-:W-:-:S13]  /*0130*/  ISETP.NE.AND P0, PT, R10, -0x1, PT ;  /* 0xffffffff0a00780c */ /* 0x004fda0003f05270 */
[----:B------:R-:W-:Y:S05]  /*0140*/  @!P0 BRA `(.L_x_2) ;  /* 0x0000000000608947 */ /* 0x000fea0003800000 */
[----:B------:R-:W0:Y:S01]  /*0150*/  LDC.64 R6, c[0x0][0x380] ;  /* 0x0000e000ff067b82 */ /* 0x000e220000000a00 */
[----:B------:R-:W-:Y:S01]  /*0160*/  BSSY.RECONVERGENT B2, `(.L_x_3) ;  /* 0x000000a000027945 */ /* 0x000fe20003800200 */
[----:B------:R-:W-:-:S07]  /*0170*/  IMAD.MOV.U32 R9, RZ, RZ, R0 ;  /* 0x000000ffff097224 */ /* 0x000fce00078e0000 */
.L_x_4:
[----:B------:R-:W-:-:S05]  /*0180*/  VIADD R8, R9, 0x1 ;  /* 0x0000000109087836 */ /* 0x000fca0000000000 */
[----:B------:R-:W-:-:S13]  /*0190*/  ISETP.GE.AND P0, PT, R8, R11, PT ;  /* 0x0000000b0800720c */ /* 0x000fda0003f06270 */
[----:B------:R-:W-:Y:S05]  /*01a0*/  @P0 EXIT ;  /* 0x000000000000094d */ /* 0x000fea0003800000 */
[----:B0-----:R-:W-:-:S05]  /*01b0*/  IMAD.WIDE R4, R9, 0x4, R6 ;  /* 0x0000000409047825 */ /* 0x001fca00078e0206 */
[----:B------:R-:W2:Y:S01]  /*01c0*/  LDG.E R12, desc[UR4][R4.64+0x4] ;  /* 0x00000404040c7981 */ /* 0x000ea2000c1e1900 */
[----:B------:R-:W-:Y:S01]  /*01d0*/  IMAD.MOV.U32 R9, RZ, RZ, R8 ;  /* 0x000000ffff097224 */ /* 0x000fe200078e0008 */
[----:B--2---:R-:W-:-:S13]  /*01e0*/  ISETP.NE.AND P0, PT, R12, -0x1, PT ;  /* 0xffffffff0c00780c */ /* 0x004fda0003f05270 */
[----:B------:R-:W-:Y:S05]  /*01f0*/  @!P0 BRA `(.L_x_4) ;  /* 0xfffffffc00e08947 */ /* 0x000fea000383ffff */
[----:B------:R-:W-:Y:S05]  /*0200*/  BSYNC.RECONVERGENT B2 ;  /* 0x0000000000027941 */ /* 0x000fea0003800200 */
.L_x_3:
[----:B------:R-:W0:Y:S01]  /*0210*/  LDCU UR6, c[0x0][0x390] ;  /* 0x00007200ff0677ac */ /* 0x000e220008000800 */
[----:B------:R-:W-:Y:S01]  /*0220*/  VIADD R0, R0, 0x1 ;  /* 0x0000000100007836 */ /* 0x000fe20000000000 */
[----:B------:R-:W1:Y:S01]  /*0230*/  LDCU UR7, c[0x0][0x38c] ;  /* 0x00007180ff0777ac */ /* 0x000e620008000800 */
[----:B0-----:R-:W-:-:S04]  /*0240*/  ISETP.NE.AND P0, PT, R12, UR6, PT ;  /* 0x000000060c007c0c */ /* 0x001fc8000bf05270 */
[----:B-1----:R-:W-:-:S13]  /*0250*/  ISETP.NE.OR P0, PT, R10, UR7, P0 ;  /* 0x000000070a007c0c */ /* 0x002fda0008705670 */
[----:B------:R-:W0:Y:S01]  /*0260*/  @!P0 LDC R7, c[0x0][0x394] ;  /* 0x0000e500ff078b82 */ /* 0x000e220000000800 */
[----:B------:R-:W-:Y:S01]  /*0270*/  @!P0 IMAD.MOV.U32 R9, RZ, RZ, -0x1 ;  /* 0xffffffffff098424 */ /* 0x000fe200078e00ff */
[----:B0-----:R0:W-:Y:S04]  /*0280*/  @!P0 STG.E desc[UR4][R2.64], R7 ;  /* 0x0000000702008986 */ /* 0x0011e8000c101904 */
[----:B------:R0:W-:Y:S01]  /*0290*/  @!P0 STG.E desc[UR4][R4.64+0x4], R9 ;  /* 0x0000040904008986 */ /* 0x0001e2000c101904 */
[----:B------:R-:W-:-:S13]  /*02a0*/  ISETP.GE.AND P0, PT, R0, R11, PT ;  /* 0x0000000b0000720c */ /* 0x000fda0003f06270 */
[----:B0-----:R-:W-:Y:S05]  /*02b0*/  @!P0 BRA `(.L_x_5) ;  /* 0x0000000000148947 */ /* 0x001fea0003800000 */
[----:B------:R-:W-:Y:S05]  /*02c0*/  EXIT ;  /* 0x000000000000794d */ /* 0x000fea0003800000 */
.L_x_2:
[----:B------:R-:W-:-:S05]  /*02d0*/  VIADD R0, R0, 0x1 ;  /* 0x0000000100007836 */ /* 0x000fca0000000000 */
[----:B------:R-:W-:-:S13]  /*02e0*/  ISETP.GE.AND P0, PT, R0, R11, PT ;  /* 0x0000000b0000720c */ /* 0x000fda0003f06270 */
[----:B------:R-:W-:Y:S05]  /*02f0*/  @P0 BREAK.RELIABLE B1 ;  /* 0x0000000000010942 */ /* 0x000fea0003800100 */
[----:B------:R-:W-:Y:S05]  /*0300*/  @P0 BRA `(.L_x_6) ;  /* 0x0000000000080947 */ /* 0x000fea0003800000 */
.L_x_5:
[----:B------:R-:W-:Y:S05]  /*0310*/  BSYNC.RELIABLE B1 ;  /* 0x0000000000017941 */ /* 0x000fea0003800100 */
.L_x_1:
[----:B------:R-:W-:Y:S05]  /*0320*/  BRA `(.L_x_7) ;  /* 0xfffffffc00707947 */ /* 0x000fea000383ffff */
.L_x_6:
[----:B------:R-:W-:Y:S05]  /*0330*/  BSYNC.RECONVERGENT B0 ;  /* 0x0000000000007941 */ /* 0x000fea0003800200 */
.L_x_0:
[----:B------:R-:W-:Y:S05]  /*0340*/  EXIT ;  /* 0x000000000000794d */ /* 0x000fea0003800000 */
.L_x_8:
[----:B------:R-:W-:-:S00]  /*0350*/  BRA `(.L_x_8) ;  /* 0xfffffffc00fc7947 */ /* 0x000fc0000383ffff */
[----:B------:R-:W-:-:S00]  /*0360*/  NOP ;  /* 0x0000000000007918 */ /* 0x000fc00000000000 */
        /* <DEDUP_REMOVED lines=9> */
.L_x_28:


//--------------------- .text._Z14maxReduceBlockPiiS_i --------------------------
	.section	.text._Z14maxReduceBlockPiiS_i,"ax",@progbits
	.align	128
        .global         _Z14maxReduceBlockPiiS_i
        .type           _Z14maxReduceBlockPiiS_i,@function
        .size           _Z14maxReduceBlockPiiS_i,(.L_x_29 - _Z14maxReduceBlockPiiS_i)
        .other          _Z14maxReduceBlockPiiS_i,@"STO_CUDA_ENTRY STV_DEFAULT"
_Z14maxReduceBlockPiiS_i:
.text._Z14maxReduceBlockPiiS_i:
[----:B------:R-:W-:Y:S01]  /*0000*/  LDC R1, c[0x0][0x37c] ;  /* 0x0000df00ff017b82 */ /* 0x000fe20000000800 */
[----:B------:R-:W0:Y:S01]  /*0010*/  S2R R9, SR_TID.X ;  /* 0x0000000000097919 */ /* 0x000e220000002100 */
[----:B------:R-:W1:Y:S01]  /*0020*/  LDCU UR4, c[0x0][0x360] ;  /* 0x00006c00ff0477ac */ /* 0x000e620008000800 */
[----:B------:R-:W-:Y:S01]  /*0030*/  BSSY.RECONVERGENT B0, `(.L_x_9) ;  /* 0x0000018000007945 */ /* 0x000fe20003800200 */
[----:B------:R-:W-:Y:S01]  /*0040*/  IMAD.MOV.U32 R8, RZ, RZ, -0x1 ;  /* 0xffffffffff087424 */ /* 0x000fe200078e00ff */
[----:B------:R-:W0:Y:S01]  /*0050*/  S2R R0, SR_CTAID.X ;  /* 0x0000000000007919 */ /* 0x000e220000002500 */
[----:B------:R-:W2:Y:S01]  /*0060*/  LDCU UR5, c[0x0][0x388] ;  /* 0x00007100ff0577ac */ /* 0x000ea20008000800 */
[----:B------:R-:W-:Y:S01]  /*0070*/  IMAD.MOV.U32 R10, RZ, RZ, -0x1 ;  /* 0xffffffffff0a7424 */ /* 0x000fe200078e00ff */
[----:B------:R-:W3:Y:S01]  /*0080*/  LDCU.64 UR8, c[0x0][0x358] ;  /* 0x00006b00ff0877ac */ /* 0x000ee20008000a00 */
[----:B-1----:R-:W-:Y:S01]  /*0090*/  MOV R6, UR4 ;  /* 0x0000000400067c02 */ /* 0x002fe20008000f00 */
[----:B0-----:R-:W-:-:S05]  /*00a0*/  IMAD R2, R0, UR4, R9 ;  /* 0x0000000400027c24 */ /* 0x001fca000f8e0209 */
[----:B--2---:R-:W-:-:S13]  /*00b0*/  ISETP.GE.U32.AND P0, PT, R2, UR5, PT ;  /* 0x0000000502007c0c */ /* 0x004fda000bf06070 */
[----:B---3--:R-:W-:Y:S05]  /*00c0*/  @P0 BRA `(.L_x_10) ;  /* 0x0000000000380947 */ /* 0x008fea0003800000 */
[----:B------:R-:W0:Y:S01]  /*00d0*/  LDC.64 R4, c[0x0][0x380] ;  /* 0x0000e000ff047b82 */ /* 0x000e220000000a00 */
[----:B------:R-:W1:Y:S01]  /*00e0*/  LDCU UR4, c[0x0][0x370] ;  /* 0x00006e00ff0477ac */ /* 0x000e620008000800 */
[----:B------:R-:W-:Y:S01]  /*00f0*/  IMAD.MOV.U32 R7, RZ, RZ, R2 ;  /* 0x000000ffff077224 */ /* 0x000fe200078e0002 */
[----:B------:R-:W-:Y:S01]  /*0100*/  MOV R8, 0xffffffff ;  /* 0xffffffff00087802 */ /* 0x000fe20000000f00 */
[----:B------:R-:W-:Y:S02]  /*0110*/  IMAD.MOV.U32 R10, RZ, RZ, -0x1 ;  /* 0xffffffffff0a7424 */ /* 0x000fe400078e00ff */
[----:B-1----:R-:W-:-:S07]  /*0120*/  IMAD R12, R6, UR4, RZ ;  /* 0x00000004060c7c24 */ /* 0x002fce000f8e02ff */
.L_x_11:
[----:B0-----:R-:W-:-:S06]  /*0130*/  IMAD.WIDE.U32 R2, R7, 0x4, R4 ;  /* 0x0000000407027825 */ /* 0x001fcc00078e0004 */
[----:B------:R-:W2:Y:S02]  /*0140*/  LDG.E R3, desc[UR8][R2.64] ;  /* 0x0000000802037981 */ /* 0x000ea4000c1e1900 */
[CC--:B--2---:R-:W-:Y:S02]  /*0150*/  ISETP.GT.AND P0, PT, R3.reuse, R8.reuse, PT ;  /* 0x000000080300720c */ /* 0x0c4fe40003f04270 */
[----:B------:R-:W-:Y:S02]  /*0160*/  VIMNMX R8, PT, PT, R3, R8, !PT ;  /* 0x0000000803087248 */ /* 0x000fe40007fe0100 */
[----:B------:R-:W-:Y:S01]  /*0170*/  SEL R10, R7, R10, P0 ;  /* 0x0000000a070a7207 */ /* 0x000fe20000000000 */
[----:B------:R-:W-:-:S05]  /*0180*/  IMAD.IADD R7, R12, 0x1, R7 ;  /* 0x000000010c077824 */ /* 0x000fca00078e0207 */
[----:B------:R-:W-:-:S13]  /*0190*/  ISETP.GE.U32.AND P0, PT, R7, UR5, PT ;  /* 0x0000000507007c0c */ /* 0x000fda000bf06070 */
[----:B------:R-:W-:Y:S05]  /*01a0*/  @!P0 BRA `(.L_x_11) ;  /* 0xfffffffc00e08947 */ /* 0x000fea000383ffff */
.L_x_10:
[----:B------:R-:W-:Y:S05]  /*01b0*/  BSYNC.RECONVERGENT B0 ;  /* 0x0000000000007941 */ /* 0x000fea0003800200 */
.L_x_9:
[----:B------:R-:W0:Y:S01]  /*01c0*/  S2UR UR5, SR_CgaCtaId ;  /* 0x00000000000579c3 */ /* 0x000e220000008800 */
[----:B------:R-:W-:Y:S01]  /*01d0*/  UMOV UR4, 0x400 ;  /* 0x0000040000047882 */ /* 0x000fe20000000000 */
[----:B------:R-:W-:Y:S02]  /*01e0*/  ISETP.GE.U32.AND P0, PT, R6, 0x2, PT ;  /* 0x000000020600780c */ /* 0x000fe40003f06070 */
[----:B------:R-:W-:Y:S01]  /*01f0*/  MOV R5, R6 ;  /* 0x0000000600057202 */ /* 0x000fe20000000f00 */
[----:B0-----:R-:W-:-:S06]  /*0200*/  ULEA UR4, UR5, UR4, 0x18 ;  /* 0x0000000405047291 */ /* 0x001fcc000f8ec0ff */
[----:B------:R-:W-:-:S05]  /*0210*/  LEA R3, R9, UR4, 0x2 ;  /* 0x0000000409037c11 */ /* 0x000fca000f8e10ff */
[----:B------:R-:W-:Y:S01]  /*0220*/  IMAD R7, R6, 0x4, R3 ;  /* 0x0000000406077824 */ /* 0x000fe200078e0203 */
[----:B------:R0:W-:Y:S04]  /*0230*/  STS [R3], R8 ;  /* 0x0000000803007388 */ /* 0x0001e80000000800 */
[----:B------:R0:W-:Y:S01]  /*0240*/  STS [R7], R10 ;  /* 0x0000000a07007388 */ /* 0x0001e20000000800 */
[----:B------:R-:W-:Y:S06]  /*0250*/  BAR.SYNC.DEFER_BLOCKING 0x0 ;  /* 0x0000000000007b1d */ /* 0x000fec0000010000 */
[----:B------:R-:W-:Y:S05]  /*0260*/  @!P0 BRA `(.L_x_12) ;  /* 0x0000000000488947 */ /* 0x000fea0003800000 */
[----:B------:R-:W-:-:S07]  /*0270*/  IMAD.MOV.U32 R4, RZ, RZ, R6 ;  /* 0x000000ffff047224 */ /* 0x000fce00078e0006 */
.L_x_15:
[--C-:B0-----:R-:W-:Y:S01]  /*0280*/  IMAD.MOV.U32 R8, RZ, RZ, R6.reuse ;  /* 0x000000ffff087224 */ /* 0x101fe200078e0006 */
[----:B------:R-:W-:Y:S01]  /*0290*/  SHF.R.U32.HI R6, RZ, 0x1, R6 ;  /* 0x00000001ff067819 */ /* 0x000fe20000011606 */
[----:B------:R-:W-:Y:S03]  /*02a0*/  BSSY.RECONVERGENT B0, `(.L_x_13) ;  /* 0x000000b000007945 */ /* 0x000fe60003800200 */
[----:B------:R-:W-:-:S13]  /*02b0*/  ISETP.GE.U32.AND P0, PT, R9, R6, PT ;  /* 0x000000060900720c */ /* 0x000fda0003f06070 */
[----:B------:R-:W-:Y:S05]  /*02c0*/  @P0 BRA `(.L_x_14) ;  /* 0x0000000000200947 */ /* 0x000fea0003800000 */
[----:B------:R-:W-:Y:S01]  /*02d0*/  LEA R11, R6, R3, 0x2 ;  /* 0x00000003060b7211 */ /* 0x000fe200078e10ff */
[----:B------:R-:W-:Y:S04]  /*02e0*/  LDS R2, [R3] ;  /* 0x0000000003027984 */ /* 0x000fe80000000800 */
[----:B------:R-:W0:Y:S02]  /*02f0*/  LDS R10, [R11] ;  /* 0x000000000b0a7984 */ /* 0x000e240000000800 */
[----:B0-----:R-:W-:-:S13]  /*0300*/  ISETP.GE.AND P0, PT, R2, R10, PT ;  /* 0x0000000a0200720c */ /* 0x001fda0003f06270 */
[----:B------:R-:W-:Y:S01]  /*0310*/  @!P0 IMAD R2, R4, 0x4, R11 ;  /* 0x0000000404028824 */ /* 0x000fe200078e020b */
[----:B------:R-:W-:Y:S05]  /*0320*/  @!P0 STS [R3], R10 ;  /* 0x0000000a03008388 */ /* 0x000fea0000000800 */
[----:B------:R-:W0:Y:S04]  /*0330*/  @!P0 LDS R2, [R2] ;  /* 0x0000000002028984 */ /* 0x000e280000000800 */
[----:B0-----:R0:W-:Y:S02]  /*0340*/  @!P0 STS [R7], R2 ;  /* 0x0000000207008388 */ /* 0x0011e40000000800 */
.L_x_14:
[----:B------:R-:W-:Y:S05]  /*0350*/  BSYNC.RECONVERGENT B0 ;  /* 0x0000000000007941 */ /* 0x000fea0003800200 */
.L_x_13:
[----:B------:R-:W-:Y:S01]  /*0360*/  BAR.SYNC.DEFER_BLOCKING 0x0 ;  /* 0x0000000000007b1d */ /* 0x000fe20000010000 */
[----:B------:R-:W-:-:S13]  /*0370*/  ISETP.GT.U32.AND P0, PT, R8, 0x3, PT ;  /* 0x000000030800780c */ /* 0x000fda0003f04070 */
[----:B------:R-:W-:Y:S05]  /*0380*/  @P0 BRA `(.L_x_15) ;  /* 0xfffffffc00bc0947 */ /* 0x000fea000383ffff */
.L_x_12:
[----:B------:R-:W-:-:S13]  /*0390*/  ISETP.NE.AND P0, PT, R9, RZ, PT ;  /* 0x000000ff0900720c */ /* 0x000fda0003f05270 */
[----:B------:R-:W-:Y:S05]  /*03a0*/  @P0 EXIT ;  /* 0x000000000000094d */ /* 0x000fea0003800000 */
[----:B0-----:R-:W0:Y:S01]  /*03b0*/  LDC R2, c[0x0][0x398] ;  /* 0x0000e600ff027b82 */ /* 0x001e220000000800 */
[----:B------:R-:W-:Y:S01]  /*03c0*/  LEA R3, R5, UR4, 0x2 ;  /* 0x0000000405037c11 */ /* 0x000fe2000f8e10ff */
[----:B------:R-:W-:-:S04]  /*03d0*/  UMOV UR5, 0x400 ;  /* 0x0000040000057882 */ /* 0x000fc80000000000 */
[----:B------:R-:W1:Y:S02]  /*03e0*/  LDS R17, [R3] ;  /* 0x0000000003117984 */ /* 0x000e640000000800 */
[----:B------:R-:W2:Y:S01]  /*03f0*/  S2UR UR6, SR_CgaCtaId ;  /* 0x00000000000679c3 */ /* 0x000ea20000008800 */
[----:B0-----:R-:W-:-:S04]  /*0400*/  IABS R8, R2 ;  /* 0x0000000200087213 */ /* 0x001fc80000000000 */
[----:B------:R-:W0:Y:S01]  /*0410*/  I2F.RP R6, R8 ;  /* 0x0000000800067306 */ /* 0x000e220000209400 */
[----:B--2---:R-:W-:-:S09]  /*0420*/  ULEA UR5, UR6, UR5, 0x18 ;  /* 0x0000000506057291 */ /* 0x004fd2000f8ec0ff */
[----:B------:R-:W2:Y:S01]  /*0430*/  LDS R9, [UR5] ;  /* 0x00000005ff097984 */ /* 0x000ea20008000800 */
[----:B0-----:R-:W0:Y:S02]  /*0440*/  MUFU.RCP R6, R6 ;  /* 0x0000000600067308 */ /* 0x001e240000001000 */
[----:B0-----:R-:W-:Y:S01]  /*0450*/  VIADD R4, R6, 0xffffffe ;  /* 0x0ffffffe06047836 */ /* 0x001fe20000000000 */
[----:B-1----:R-:W-:-:S05]  /*0460*/  IABS R6, R17 ;  /* 0x0000001100067213 */ /* 0x002fca0000000000 */
[----:B------:R0:W1:Y:S02]  /*0470*/  F2I.FTZ.U32.TRUNC.NTZ R5, R4 ;  /* 0x0000000400057305 */ /* 0x000064000021f000 */
[----:B0-----:R-:W-:Y:S01]  /*0480*/  IMAD.MOV.U32 R4, RZ, RZ, RZ ;  /* 0x000000ffff047224 */ /* 0x001fe200078e00ff */
[----:B-1----:R-:W-:-:S05]  /*0490*/  IADD3 R7, PT, PT, RZ, -R5, RZ ;  /* 0x80000005ff077210 */ /* 0x002fca0007ffe0ff */
[----:B------:R-:W-:-:S04]  /*04a0*/  IMAD R7, R7, R8, RZ ;  /* 0x0000000807077224 */ /* 0x000fc800078e02ff */
[----:B------:R-:W-:-:S06]  /*04b0*/  IMAD.HI.U32 R5, R5, R7, R4 ;  /* 0x0000000705057227 */ /* 0x000fcc00078e0004 */
[----:B------:R-:W-:-:S04]  /*04c0*/  IMAD.HI.U32 R5, R5, R6, RZ ;  /* 0x0000000605057227 */ /* 0x000fc800078e00ff */
[----:B------:R-:W-:-:S04]  /*04d0*/  IMAD.MOV R3, RZ, RZ, -R5 ;  /* 0x000000ffff037224 */ /* 0x000fc800078e0a05 */
[C---:B------:R-:W-:Y:S02]  /*04e0*/  IMAD R3, R8.reuse, R3, R6 ;  /* 0x0000000308037224 */ /* 0x040fe400078e0206 */
[----:B------:R-:W0:Y:S03]  /*04f0*/  LDC.64 R6, c[0x0][0x390] ;  /* 0x0000e400ff067b82 */ /* 0x000e260000000a00 */
[----:B------:R-:W-:-:S13]  /*0500*/  ISETP.GT.U32.AND P2, PT, R8, R3, PT ;  /* 0x000000030800720c */ /* 0x000fda0003f44070 */
[-C--:B------:R-:W-:Y:S01]  /*0510*/  @!P2 IADD3 R3, PT, PT, R3, -R8.reuse, RZ ;  /* 0x800000080303a210 */ /* 0x080fe20007ffe0ff */
[----:B------:R-:W-:Y:S01]  /*0520*/  @!P2 VIADD R5, R5, 0x1 ;  /* 0x000000010505a836 */ /* 0x000fe20000000000 */
[----:B------:R-:W-:Y:S02]  /*0530*/  ISETP.NE.AND P2, PT, R2, RZ, PT ;  /* 0x000000ff0200720c */ /* 0x000fe40003f45270 */
[----:B------:R-:W-:Y:S02]  /*0540*/  ISETP.GE.U32.AND P0, PT, R3, R8, PT ;  /* 0x000000080300720c */ /* 0x000fe40003f06070 */
[----:B------:R-:W-:-:S04]  /*0550*/  LOP3.LUT R3, R17, R2, RZ, 0x3c, !PT ;  /* 0x0000000211037212 */ /* 0x000fc800078e3cff */
[----:B------:R-:W-:Y:S01]  /*0560*/  ISETP.GE.AND P1, PT, R3, RZ, PT ;  /* 0x000000ff0300720c */ /* 0x000fe20003f26270 */
[----:B------:R-:W-:-:S05]  /*0570*/  IMAD R3, R0, 0x3, RZ ;  /* 0x0000000300037824 */ /* 0x000fca00078e02ff */
[----:B------:R-:W-:Y:S01]  /*0580*/  IADD3 R15, PT, PT, R3, 0x2, RZ ;  /* 0x00000002030f7810 */ /* 0x000fe20007ffe0ff */
[----:B------:R-:W-:-:S05]  /*0590*/  @P0 VIADD R5, R5, 0x1 ;  /* 0x0000000105050836 */ /* 0x000fca0000000000 */
[----:B------:R-:W-:Y:S01]  /*05a0*/  MOV R11, R5 ;  /* 0x00000005000b7202 */ /* 0x000fe20000000f00 */
[----:B------:R-:W-:-:S04]  /*05b0*/  VIADD R5, R3, 0x1 ;  /* 0x0000000103057836 */ /* 0x000fc80000000000 */
[----:B------:R-:W-:Y:S01]  /*05c0*/  @!P1 IMAD.MOV R11, RZ, RZ, -R11 ;  /* 0x000000ffff0b9224 */ /* 0x000fe200078e0a0b */
[----:B------:R-:W-:Y:S01]  /*05d0*/  @!P2 LOP3.LUT R11, RZ, R2, RZ, 0x33, !PT ;  /* 0x00000002ff0ba212 */ /* 0x000fe200078e33ff */
[----:B0-----:R-:W-:-:S03]  /*05e0*/  IMAD.WIDE.U32 R4, R5, 0x4, R6 ;  /* 0x0000000405047825 */ /* 0x001fc600078e0006 */
[----:B------:R-:W-:-:S05]  /*05f0*/  IADD3 R13, PT, PT, -R11, RZ, RZ ;  /* 0x000000ff0b0d7210 */ /* 0x000fca0007ffe1ff */
[----:B------:R-:W-:Y:S02]  /*0600*/  IMAD R13, R2, R13, R17 ;  /* 0x0000000d020d7224 */ /* 0x000fe400078e0211 */
[----:B------:R-:W-:-:S04]  /*0610*/  IMAD.WIDE.U32 R2, R3, 0x4, R6 ;  /* 0x0000000403027825 */ /* 0x000fc800078e0006 */
[----:B------:R-:W-:Y:S01]  /*0620*/  IMAD.WIDE.U32 R6, R15, 0x4, R6 ;  /* 0x000000040f067825 */ /* 0x000fe200078e0006 */
[----:B--2---:R-:W-:Y:S04]  /*0630*/  STG.E desc[UR8][R2.64], R9 ;  /* 0x0000000902007986 */ /* 0x004fe8000c101908 */
[----:B------:R-:W-:Y:S04]  /*0640*/  STG.E desc[UR8][R4.64], R11 ;  /* 0x0000000b04007986 */ /* 0x000fe8000c101908 */
[----:B------:R-:W-:Y:S01]  /*0650*/  STG.E desc[UR8][R6.64], R13 ;  /* 0x0000000d06007986 */ /* 0x000fe2000c101908 */
[----:B------:R-:W-:Y:S05]  /*0660*/  EXIT ;  /* 0x000000000000794d */ /* 0x000fea0003800000 */
.L_x_16:
        /* <DEDUP_REMOVED lines=9> */
.L_x_29:


//--------------------- .text._Z8tokenizePiS_iii  --------------------------
	.section	.text._Z8tokenizePiS_iii,"ax",@progbits
	.align	128
        .global         _Z8tokenizePiS_iii
        .type           _Z8tokenizePiS_iii,@function
        .size           _Z8tokenizePiS_iii,(.L_x_30 - _Z8tokenizePiS_iii)
        .other          _Z8tokenizePiS_iii,@"STO_CUDA_ENTRY STV_DEFAULT"
_Z8tokenizePiS_iii:
.text._Z8tokenizePiS_iii:
        /* <DEDUP_REMOVED lines=15> */
.L_x_26:
[----:B0-----:R-:W1:Y:S08]  /*00f0*/  LDC.64 R2, c[0x0][0x380] ;  /* 0x0000e000ff027b82 */ /* 0x001e700000000a00 */
[----:B------:R-:W2:Y:S01]  /*0100*/  LDC.64 R4, c[0x0][0x380] ;  /* 0x0000e000ff047b82 */ /* 0x000ea20000000a00 */
[----:B-1----:R-:W-:-:S05]  /*0110*/  IMAD.WIDE R2, R0, 0x4, R2 ;  /* 0x0000000400027825 */ /* 0x002fca00078e0202 */
[----:B0-----:R-:W3:Y:S01]  /*0120*/  LDG.E R6, desc[UR4][R2.64] ;  /* 0x0000000402067981 */ /* 0x001ee2000c1e1900 */
[----:B------:R-:W-:Y:S05]  /*0130*/  YIELD ;  /* 0x0000000000007946 */ /* 0x000fea0003800000 */
[----:B------:R-:W-:Y:S01]  /*0140*/  BSSY.RELIABLE B0, `(.L_x_18) ;  /* 0x0000021000007945 */ /* 0x000fe20003800100 */
[----:B---3--:R-:W-:-:S13]  /*0150*/  ISETP.NE.AND P0, PT, R6, -0x1, PT ;  /* 0xffffffff0600780c */ /* 0x008fda0003f05270 */
[----:B--2---:R-:W-:Y:S05]  /*0160*/  @!P0 BRA `(.L_x_19) ;  /* 0x0000000000688947 */ /* 0x004fea0003800000 */
[----:B------:R-:W-:Y:S01]  /*0170*/  BSSY.RECONVERGENT B2, `(.L_x_20) ;  /* 0x0000009000027945 */ /* 0x000fe20003800200 */
.L_x_21:
[----:B------:R-:W-:-:S05]  /*0180*/  VIADD R8, R0, 0x1 ;  /* 0x0000000100087836 */ /* 0x000fca0000000000 */
[----:B------:R-:W-:-:S13]  /*0190*/  ISETP.GE.AND P0, PT, R8, R9, PT ;  /* 0x000000090800720c */ /* 0x000fda0003f06270 */
[----:B------:R-:W-:Y:S05]  /*01a0*/  @P0 EXIT ;  /* 0x000000000000094d */ /* 0x000fea0003800000 */
[----:B------:R-:W-:-:S05]  /*01b0*/  IMAD.WIDE R2, R0, 0x4, R4 ;  /* 0x0000000400027825 */ /* 0x000fca00078e0204 */
[----:B------:R-:W2:Y:S01]  /*01c0*/  LDG.E R10, desc[UR4][R2.64+0x4] ;  /* 0x00000404020a7981 */ /* 0x000ea2000c1e1900 */
[----:B------:R-:W-:Y:S01]  /*01d0*/  IMAD.MOV.U32 R0, RZ, RZ, R8 ;  /* 0x000000ffff007224 */ /* 0x000fe200078e0008 */
[----:B--2---:R-:W-:-:S13]  /*01e0*/  ISETP.NE.AND P0, PT, R10, -0x1, PT ;  /* 0xffffffff0a00780c */ /* 0x004fda0003f05270 */
[----:B------:R-:W-:Y:S05]  /*01f0*/  @!P0 BRA `(.L_x_21) ;  /* 0xfffffffc00e08947 */ /* 0x000fea000383ffff */
[----:B------:R-:W-:Y:S05]  /*0200*/  BSYNC.RECONVERGENT B2 ;  /* 0x0000000000027941 */ /* 0x000fea0003800200 */
.L_x_20:
[----:B------:R-:W0:Y:S01]  /*0210*/  LDC R5, c[0x0][0x394] ;  /* 0x0000e500ff057b82 */ /* 0x000e220000000800 */
[----:B------:R-:W-:Y:S01]  /*0220*/  BSSY.RECONVERGENT B2, `(.L_x_22) ;  /* 0x000000d000027945 */ /* 0x000fe20003800200 */
[----:B------:R-:W-:Y:S01]  /*0230*/  IMAD.MOV.U32 R0, RZ, RZ, R8 ;  /* 0x000000ffff007224 */ /* 0x000fe200078e0008 */
[-C--:B0-----:R-:W-:Y:S02]  /*0240*/  ISETP.GE.AND P0, PT, R6, R5.reuse, PT ;  /* 0x000000050600720c */ /* 0x081fe40003f06270 */
[----:B------:R-:W-:Y:S02]  /*0250*/  ISETP.GE.AND P1, PT, R10, R5, PT ;  /* 0x000000050a00720c */ /* 0x000fe40003f26270 */
[----:B------:R-:W-:Y:S02]  /*0260*/  ISETP.GT.AND P0, PT, R6, -0x1, !P0 ;  /* 0xffffffff0600780c */ /* 0x000fe40004704270 */
[----:B------:R-:W-:-:S04]  /*0270*/  ISETP.GT.AND P1, PT, R10, -0x1, !P1 ;  /* 0xffffffff0a00780c */ /* 0x000fc80004f24270 */
[----:B------:R-:W-:-:S13]  /*0280*/  PLOP3.LUT P0, PT, P0, P1, PT, 0x80, 0x8 ;  /* 0x000000000008781c */ /* 0x000fda0000703070 */
[----:B------:R-:W-:Y:S05]  /*0290*/  @!P0 BRA `(.L_x_23) ;  /* 0x0000000000148947 */ /* 0x000fea0003800000 */
[----:B------:R-:W0:Y:S01]  /*02a0*/  LDC.64 R2, c[0x0][0x388] ;  /* 0x0000e200ff027b82 */ /* 0x000e220000000a00 */
[----:B------:R-:W-:Y:S02]  /*02b0*/  IMAD R5, R6, R5, R10 ;  /* 0x0000000506057224 */ /* 0x000fe400078e020a */
[----:B------:R-:W-:Y:S02]  /*02c0*/  IMAD.MOV.U32 R7, RZ, RZ, 0x1 ;  /* 0x00000001ff077424 */ /* 0x000fe400078e00ff */
[----:B0-----:R-:W-:-:S05]  /*02d0*/  IMAD.WIDE R2, R5, 0x4, R2 ;  /* 0x0000000405027825 */ /* 0x001fca00078e0202 */
[----:B------:R0:W-:Y:S02]  /*02e0*/  REDG.E.ADD.STRONG.GPU desc[UR4][R2.64], R7 ;  /* 0x000000070200798e */ /* 0x0001e4000c12e104 */
.L_x_23:
[----:B------:R-:W-:Y:S05]  /*02f0*/  BSYNC.RECONVERGENT B2 ;  /* 0x0000000000027941 */ /* 0x000fea0003800200 */
.L_x_22:
[----:B------:R-:W-:Y:S05]  /*0300*/  BRA `(.L_x_24) ;  /* 0x0000000000107947 */ /* 0x000fea0003800000 */
.L_x_19:
[----:B------:R-:W-:-:S05]  /*0310*/  VIADD R0, R0, 0x1 ;  /* 0x0000000100007836 */ /* 0x000fca0000000000 */
[----:B------:R-:W-:-:S13]  /*0320*/  ISETP.GE.AND P0, PT, R0, R9, PT ;  /* 0x000000090000720c */ /* 0x000fda0003f06270 */
[----:B------:R-:W-:Y:S05]  /*0330*/  @P0 BREAK.RELIABLE B0 ;  /* 0x0000000000000942 */ /* 0x000fea0003800100 */
[----:B------:R-:W-:Y:S05]  /*0340*/  @P0 BRA `(.L_x_25) ;  /* 0x0000000000080947 */ /* 0x000fea0003800000 */
.L_x_24:
[----:B------:R-:W-:Y:S05]  /*0350*/  BSYNC.RELIABLE B0 ;  /* 0x0000000000007941 */ /* 0x000fea0003800100 */
.L_x_18:
[----:B------:R-:W-:Y:S05]  /*0360*/  BRA `(.L_x_26) ;  /* 0xfffffffc00607947 */ /* 0x000fea000383ffff */
.L_x_25:
[----:B------:R-:W-:Y:S05]  /*0370*/  BSYNC.RECONVERGENT B1 ;  /* 0x0000000000017941 */ /* 0x000fea0003800200 */
.L_x_17:
[----:B------:R-:W-:Y:S05]  /*0380*/  EXIT ;  /* 0x000000000000794d */ /* 0x000fea0003800000 */
.L_x_27:
        /* <DEDUP_REMOVED lines=15> */
.L_x_30:


//--------------------- .nv.shared._Z11change_pairPiiiiii --------------------------
	.section	.nv.shared._Z11change_pairPiiiiii,"aw",@nobits
	.sectionflags	@""
	.align	16
	.zero		1024


//--------------------- .nv.shared.reserved.0     --------------------------
	.section	.nv.shared.reserved.0,"aw",@nobits
	.weak		__nv_reservedSMEM_offset_0_alias
	.size		__nv_reservedSMEM_offset_0_alias, 0, 64
	.other		__nv_reservedSMEM_offset_0_alias,@"STO_CUDA_RESERVED_SHARED STV_DEFAULT"
__nv_reservedSMEM_offset_0_alias:
	.zero		0
	.zero		64


//--------------------- .nv.shared._Z14maxReduceBlockPiiS_i --------------------------
	.section	.nv.shared._Z14maxReduceBlockPiiS_i,"aw",@nobits
	.sectionflags	@""
	.align	16
	.zero		1024


//--------------------- .nv.shared._Z8tokenizePiS_iii --------------------------
	.section	.nv.shared._Z8tokenizePiS_iii,"aw",@nobits
	.sectionflags	@""
	.align	16
	.zero		1024


//--------------------- .nv.constant0._Z11change_pairPiiiiii --------------------------
	.section	.nv.constant0._Z11change_pairPiiiiii,"a",@progbits
	.sectionflags	@""
	.align	4
.nv.constant0._Z11change_pairPiiiiii:
	.zero		924


//--------------------- .nv.constant0._Z14maxReduceBlockPiiS_i --------------------------
	.section	.nv.constant0._Z14maxReduceBlockPiiS_i,"a",@progbits
	.sectionflags	@""
	.align	4
.nv.constant0._Z14maxReduceBlockPiiS_i:
	.zero		924


//--------------------- .nv.constant0._Z8tokenizePiS_iii --------------------------
	.section	.nv.constant0._Z8tokenizePiS_iii,"a",@progbits
	.sectionflags	@""
	.align	4
.nv.constant0._Z8tokenizePiS_iii:
	.zero		924


//--------------------- SYMBOLS --------------------------

	.type		.nv.reservedSmem.offset0,@object
	.size		.nv.reservedSmem.offset0,0x4
	.type		.nv.reservedSmem.cap,@object
	.size		.nv.reservedSmem.cap,0x4
